//
// Generated by NVIDIA NVVM Compiler
//
// Compiler Build ID: CL-36424714
// Cuda compilation tools, release 13.0, V13.0.88
// Based on NVVM 20.0.0
//

.version 9.0
.target sm_100
.address_size 64

	// .globl	vectorAddKernel
.extern .func  (.param .b32 func_retval0) vprintf
(
	.param .b64 vprintf_param_0,
	.param .b64 vprintf_param_1
)
;
.global .align 1 .b8 $str[6] = {37, 46, 50, 102, 9};

.visible .entry vectorAddKernel(
	.param .u64 .ptr .align 1 vectorAddKernel_param_0,
	.param .u64 .ptr .align 1 vectorAddKernel_param_1,
	.param .u64 vectorAddKernel_param_2
)
{
	.reg .pred 	%p<34>;
	.reg .b32 	%r<7>;
	.reg .b64 	%rd<108>;
	.reg .b64 	%fd<97>;

	ld.param.u64 	%rd101, [vectorAddKernel_param_0];
	ld.param.u64 	%rd102, [vectorAddKernel_param_1];
	ld.param.u64 	%rd103, [vectorAddKernel_param_2];
	mov.u32 	%r2, %ctaid.x;
	mov.u32 	%r1, %ntid.x;
	mov.u32 	%r3, %tid.x;
	mad.lo.s32 	%r4, %r2, %r1, %r3;
	cvt.u64.u32 	%rd107, %r4;
	setp.le.u64 	%p1, %rd103, %rd107;
	@%p1 bra 	$L__BB0_34;
	mov.u32 	%r5, %nctaid.x;
	mul.lo.s32 	%r6, %r1, %r5;
	cvt.u64.u32 	%rd2, %r6;
	mul.wide.u32 	%rd3, %r6, 8;
	cvta.to.global.u64 	%rd4, %rd102;
	cvta.to.global.u64 	%rd5, %rd101;
$L__BB0_2:
	.pragma "nounroll";
	shl.b64 	%rd104, %rd107, 3;
	add.s64 	%rd7, %rd4, %rd104;
	ld.global.f64 	%fd1, [%rd7];
	add.s64 	%rd8, %rd5, %rd104;
	ld.global.f64 	%fd2, [%rd8];
	add.f64 	%fd3, %fd1, %fd2;
	st.global.f64 	[%rd8], %fd3;
	add.s64 	%rd9, %rd107, %rd2;
	setp.ge.u64 	%p2, %rd9, %rd103;
	@%p2 bra 	$L__BB0_34;
	add.s64 	%rd10, %rd7, %rd3;
	ld.global.f64 	%fd4, [%rd10];
	add.s64 	%rd11, %rd8, %rd3;
	ld.global.f64 	%fd5, [%rd11];
	add.f64 	%fd6, %fd4, %fd5;
	st.global.f64 	[%rd11], %fd6;
	add.s64 	%rd12, %rd9, %rd2;
	setp.ge.u64 	%p3, %rd12, %rd103;
	@%p3 bra 	$L__BB0_34;
	add.s64 	%rd13, %rd10, %rd3;
	ld.global.f64 	%fd7, [%rd13];
	add.s64 	%rd14, %rd11, %rd3;
	ld.global.f64 	%fd8, [%rd14];
	add.f64 	%fd9, %fd7, %fd8;
	st.global.f64 	[%rd14], %fd9;
	add.s64 	%rd15, %rd12, %rd2;
	setp.ge.u64 	%p4, %rd15, %rd103;
	@%p4 bra 	$L__BB0_34;
	add.s64 	%rd16, %rd13, %rd3;
	ld.global.f64 	%fd10, [%rd16];
	add.s64 	%rd17, %rd14, %rd3;
	ld.global.f64 	%fd11, [%rd17];
	add.f64 	%fd12, %fd10, %fd11;
	st.global.f64 	[%rd17], %fd12;
	add.s64 	%rd18, %rd15, %rd2;
	setp.ge.u64 	%p5, %rd18, %rd103;
	@%p5 bra 	$L__BB0_34;
	add.s64 	%rd19, %rd16, %rd3;
	ld.global.f64 	%fd13, [%rd19];
	add.s64 	%rd20, %rd17, %rd3;
	ld.global.f64 	%fd14, [%rd20];
	add.f64 	%fd15, %fd13, %fd14;
	st.global.f64 	[%rd20], %fd15;
	add.s64 	%rd21, %rd18, %rd2;
	setp.ge.u64 	%p6, %rd21, %rd103;
	@%p6 bra 	$L__BB0_34;
	add.s64 	%rd22, %rd19, %rd3;
	ld.global.f64 	%fd16, [%rd22];
	add.s64 	%rd23, %rd20, %rd3;
	ld.global.f64 	%fd17, [%rd23];
	add.f64 	%fd18, %fd16, %fd17;
	st.global.f64 	[%rd23], %fd18;
	add.s64 	%rd24, %rd21, %rd2;
	setp.ge.u64 	%p7, %rd24, %rd103;
	@%p7 bra 	$L__BB0_34;
	add.s64 	%rd25, %rd22, %rd3;
	ld.global.f64 	%fd19, [%rd25];
	add.s64 	%rd26, %rd23, %rd3;
	ld.global.f64 	%fd20, [%rd26];
	add.f64 	%fd21, %fd19, %fd20;
	st.global.f64 	[%rd26], %fd21;
	add.s64 	%rd27, %rd24, %rd2;
	setp.ge.u64 	%p8, %rd27, %rd103;
	@%p8 bra 	$L__BB0_34;
	add.s64 	%rd28, %rd25, %rd3;
	ld.global.f64 	%fd22, [%rd28];
	add.s64 	%rd29, %rd26, %rd3;
	ld.global.f64 	%fd23, [%rd29];
	add.f64 	%fd24, %fd22, %fd23;
	st.global.f64 	[%rd29], %fd24;
	add.s64 	%rd30, %rd27, %rd2;
	setp.ge.u64 	%p9, %rd30, %rd103;
	@%p9 bra 	$L__BB0_34;
	add.s64 	%rd31, %rd28, %rd3;
	ld.global.f64 	%fd25, [%rd31];
	add.s64 	%rd32, %rd29, %rd3;
	ld.global.f64 	%fd26, [%rd32];
	add.f64 	%fd27, %fd25, %fd26;
	st.global.f64 	[%rd32], %fd27;
	add.s64 	%rd33, %rd30, %rd2;
	setp.ge.u64 	%p10, %rd33, %rd103;
	@%p10 bra 	$L__BB0_34;
	add.s64 	%rd34, %rd31, %rd3;
	ld.global.f64 	%fd28, [%rd34];
	add.s64 	%rd35, %rd32, %rd3;
	ld.global.f64 	%fd29, [%rd35];
	add.f64 	%fd30, %fd28, %fd29;
	st.global.f64 	[%rd35], %fd30;
	add.s64 	%rd36, %rd33, %rd2;
	setp.ge.u64 	%p11, %rd36, %rd103;
	@%p11 bra 	$L__BB0_34;
	add.s64 	%rd37, %rd34, %rd3;
	ld.global.f64 	%fd31, [%rd37];
	add.s64 	%rd38, %rd35, %rd3;
	ld.global.f64 	%fd32, [%rd38];
	add.f64 	%fd33, %fd31, %fd32;
	st.global.f64 	[%rd38], %fd33;
	add.s64 	%rd39, %rd36, %rd2;
	setp.ge.u64 	%p12, %rd39, %rd103;
	@%p12 bra 	$L__BB0_34;
	add.s64 	%rd40, %rd37, %rd3;
	ld.global.f64 	%fd34, [%rd40];
	add.s64 	%rd41, %rd38, %rd3;
	ld.global.f64 	%fd35, [%rd41];
	add.f64 	%fd36, %fd34, %fd35;
	st.global.f64 	[%rd41], %fd36;
	add.s64 	%rd42, %rd39, %rd2;
	setp.ge.u64 	%p13, %rd42, %rd103;
	@%p13 bra 	$L__BB0_34;
	add.s64 	%rd43, %rd40, %rd3;
	ld.global.f64 	%fd37, [%rd43];
	add.s64 	%rd44, %rd41, %rd3;
	ld.global.f64 	%fd38, [%rd44];
	add.f64 	%fd39, %fd37, %fd38;
	st.global.f64 	[%rd44], %fd39;
	add.s64 	%rd45, %rd42, %rd2;
	setp.ge.u64 	%p14, %rd45, %rd103;
	@%p14 bra 	$L__BB0_34;
	add.s64 	%rd46, %rd43, %rd3;
	ld.global.f64 	%fd40, [%rd46];
	add.s64 	%rd47, %rd44, %rd3;
	ld.global.f64 	%fd41, [%rd47];
	add.f64 	%fd42, %fd40, %fd41;
	st.global.f64 	[%rd47], %fd42;
	add.s64 	%rd48, %rd45, %rd2;
	setp.ge.u64 	%p15, %rd48, %rd103;
	@%p15 bra 	$L__BB0_34;
	add.s64 	%rd49, %rd46, %rd3;
	ld.global.f64 	%fd43, [%rd49];
	add.s64 	%rd50, %rd47, %rd3;
	ld.global.f64 	%fd44, [%rd50];
	add.f64 	%fd45, %fd43, %fd44;
	st.global.f64 	[%rd50], %fd45;
	add.s64 	%rd51, %rd48, %rd2;
	setp.ge.u64 	%p16, %rd51, %rd103;
	@%p16 bra 	$L__BB0_34;
	add.s64 	%rd52, %rd49, %rd3;
	ld.global.f64 	%fd46, [%rd52];
	add.s64 	%rd53, %rd50, %rd3;
	ld.global.f64 	%fd47, [%rd53];
	add.f64 	%fd48, %fd46, %fd47;
	st.global.f64 	[%rd53], %fd48;
	add.s64 	%rd54, %rd51, %rd2;
	setp.ge.u64 	%p17, %rd54, %rd103;
	@%p17 bra 	$L__BB0_34;
	add.s64 	%rd55, %rd52, %rd3;
	ld.global.f64 	%fd49, [%rd55];
	add.s64 	%rd56, %rd53, %rd3;
	ld.global.f64 	%fd50, [%rd56];
	add.f64 	%fd51, %fd49, %fd50;
	st.global.f64 	[%rd56], %fd51;
	add.s64 	%rd57, %rd54, %rd2;
	setp.ge.u64 	%p18, %rd57, %rd103;
	@%p18 bra 	$L__BB0_34;
	add.s64 	%rd58, %rd55, %rd3;
	ld.global.f64 	%fd52, [%rd58];
	add.s64 	%rd59, %rd56, %rd3;
	ld.global.f64 	%fd53, [%rd59];
	add.f64 	%fd54, %fd52, %fd53;
	st.global.f64 	[%rd59], %fd54;
	add.s64 	%rd60, %rd57, %rd2;
	setp.ge.u64 	%p19, %rd60, %rd103;
	@%p19 bra 	$L__BB0_34;
	add.s64 	%rd61, %rd58, %rd3;
	ld.global.f64 	%fd55, [%rd61];
	add.s64 	%rd62, %rd59, %rd3;
	ld.global.f64 	%fd56, [%rd62];
	add.f64 	%fd57, %fd55, %fd56;
	st.global.f64 	[%rd62], %fd57;
	add.s64 	%rd63, %rd60, %rd2;
	setp.ge.u64 	%p20, %rd63, %rd103;
	@%p20 bra 	$L__BB0_34;
	add.s64 	%rd64, %rd61, %rd3;
	ld.global.f64 	%fd58, [%rd64];
	add.s64 	%rd65, %rd62, %rd3;
	ld.global.f64 	%fd59, [%rd65];
	add.f64 	%fd60, %fd58, %fd59;
	st.global.f64 	[%rd65], %fd60;
	add.s64 	%rd66, %rd63, %rd2;
	setp.ge.u64 	%p21, %rd66, %rd103;
	@%p21 bra 	$L__BB0_34;
	add.s64 	%rd67, %rd64, %rd3;
	ld.global.f64 	%fd61, [%rd67];
	add.s64 	%rd68, %rd65, %rd3;
	ld.global.f64 	%fd62, [%rd68];
	add.f64 	%fd63, %fd61, %fd62;
	st.global.f64 	[%rd68], %fd63;
	add.s64 	%rd69, %rd66, %rd2;
	setp.ge.u64 	%p22, %rd69, %rd103;
	@%p22 bra 	$L__BB0_34;
	add.s64 	%rd70, %rd67, %rd3;
	ld.global.f64 	%fd64, [%rd70];
	add.s64 	%rd71, %rd68, %rd3;
	ld.global.f64 	%fd65, [%rd71];
	add.f64 	%fd66, %fd64, %fd65;
	st.global.f64 	[%rd71], %fd66;
	add.s64 	%rd72, %rd69, %rd2;
	setp.ge.u64 	%p23, %rd72, %rd103;
	@%p23 bra 	$L__BB0_34;
	add.s64 	%rd73, %rd70, %rd3;
	ld.global.f64 	%fd67, [%rd73];
	add.s64 	%rd74, %rd71, %rd3;
	ld.global.f64 	%fd68, [%rd74];
	add.f64 	%fd69, %fd67, %fd68;
	st.global.f64 	[%rd74], %fd69;
	add.s64 	%rd75, %rd72, %rd2;
	setp.ge.u64 	%p24, %rd75, %rd103;
	@%p24 bra 	$L__BB0_34;
	add.s64 	%rd76, %rd73, %rd3;
	ld.global.f64 	%fd70, [%rd76];
	add.s64 	%rd77, %rd74, %rd3;
	ld.global.f64 	%fd71, [%rd77];
	add.f64 	%fd72, %fd70, %fd71;
	st.global.f64 	[%rd77], %fd72;
	add.s64 	%rd78, %rd75, %rd2;
	setp.ge.u64 	%p25, %rd78, %rd103;
	@%p25 bra 	$L__BB0_34;
	add.s64 	%rd79, %rd76, %rd3;
	ld.global.f64 	%fd73, [%rd79];
	add.s64 	%rd80, %rd77, %rd3;
	ld.global.f64 	%fd74, [%rd80];
	add.f64 	%fd75, %fd73, %fd74;
	st.global.f64 	[%rd80], %fd75;
	add.s64 	%rd81, %rd78, %rd2;
	setp.ge.u64 	%p26, %rd81, %rd103;
	@%p26 bra 	$L__BB0_34;
	add.s64 	%rd82, %rd79, %rd3;
	ld.global.f64 	%fd76, [%rd82];
	add.s64 	%rd83, %rd80, %rd3;
	ld.global.f64 	%fd77, [%rd83];
	add.f64 	%fd78, %fd76, %fd77;
	st.global.f64 	[%rd83], %fd78;
	add.s64 	%rd84, %rd81, %rd2;
	setp.ge.u64 	%p27, %rd84, %rd103;
	@%p27 bra 	$L__BB0_34;
	add.s64 	%rd85, %rd82, %rd3;
	ld.global.f64 	%fd79, [%rd85];
	add.s64 	%rd86, %rd83, %rd3;
	ld.global.f64 	%fd80, [%rd86];
	add.f64 	%fd81, %fd79, %fd80;
	st.global.f64 	[%rd86], %fd81;
	add.s64 	%rd87, %rd84, %rd2;
	setp.ge.u64 	%p28, %rd87, %rd103;
	@%p28 bra 	$L__BB0_34;
	add.s64 	%rd88, %rd85, %rd3;
	ld.global.f64 	%fd82, [%rd88];
	add.s64 	%rd89, %rd86, %rd3;
	ld.global.f64 	%fd83, [%rd89];
	add.f64 	%fd84, %fd82, %fd83;
	st.global.f64 	[%rd89], %fd84;
	add.s64 	%rd90, %rd87, %rd2;
	setp.ge.u64 	%p29, %rd90, %rd103;
	@%p29 bra 	$L__BB0_34;
	add.s64 	%rd91, %rd88, %rd3;
	ld.global.f64 	%fd85, [%rd91];
	add.s64 	%rd92, %rd89, %rd3;
	ld.global.f64 	%fd86, [%rd92];
	add.f64 	%fd87, %fd85, %fd86;
	st.global.f64 	[%rd92], %fd87;
	add.s64 	%rd93, %rd90, %rd2;
	setp.ge.u64 	%p30, %rd93, %rd103;
	@%p30 bra 	$L__BB0_34;
	add.s64 	%rd94, %rd91, %rd3;
	ld.global.f64 	%fd88, [%rd94];
	add.s64 	%rd95, %rd92, %rd3;
	ld.global.f64 	%fd89, [%rd95];
	add.f64 	%fd90, %fd88, %fd89;
	st.global.f64 	[%rd95], %fd90;
	add.s64 	%rd96, %rd93, %rd2;
	setp.ge.u64 	%p31, %rd96, %rd103;
	@%p31 bra 	$L__BB0_34;
	add.s64 	%rd97, %rd94, %rd3;
	ld.global.f64 	%fd91, [%rd97];
	add.s64 	%rd98, %rd95, %rd3;
	ld.global.f64 	%fd92, [%rd98];
	add.f64 	%fd93, %fd91, %fd92;
	st.global.f64 	[%rd98], %fd93;
	add.s64 	%rd99, %rd96, %rd2;
	setp.ge.u64 	%p32, %rd99, %rd103;
	@%p32 bra 	$L__BB0_34;
	add.s64 	%rd105, %rd97, %rd3;
	ld.global.f64 	%fd94, [%rd105];
	add.s64 	%rd106, %rd98, %rd3;
	ld.global.f64 	%fd95, [%rd106];
	add.f64 	%fd96, %fd94, %fd95;
	st.global.f64 	[%rd106], %fd96;
	add.s64 	%rd107, %rd99, %rd2;
	setp.lt.u64 	%p33, %rd107, %rd103;
	@%p33 bra 	$L__BB0_2;
$L__BB0_34:
	ret;

}
	// .globl	vectorPrintKernel
.visible .entry vectorPrintKernel(
	.param .u64 .ptr .align 1 vectorPrintKernel_param_0,
	.param .u64 vectorPrintKernel_param_1
)
{
	.local .align 8 .b8 	__local_depot1[8];
	.reg .b64 	%SP;
	.reg .b64 	%SPL;
	.reg .pred 	%p<34>;
	.reg .b32 	%r<71>;
	.reg .b64 	%rd<172>;
	.reg .b64 	%fd<33>;

	mov.u64 	%SPL, __local_depot1;
	cvta.local.u64 	%SP, %SPL;
	ld.param.u64 	%rd70, [vectorPrintKernel_param_0];
	ld.param.u64 	%rd71, [vectorPrintKernel_param_1];
	add.u64 	%rd72, %SP, 0;
	add.u64 	%rd1, %SPL, 0;
	mov.u32 	%r2, %ctaid.x;
	mov.u32 	%r1, %ntid.x;
	mov.u32 	%r3, %tid.x;
	mad.lo.s32 	%r4, %r2, %r1, %r3;
	cvt.u64.u32 	%rd171, %r4;
	setp.le.u64 	%p1, %rd71, %rd171;
	@%p1 bra 	$L__BB1_34;
	mov.u32 	%r5, %nctaid.x;
	mul.lo.s32 	%r6, %r1, %r5;
	cvt.u64.u32 	%rd3, %r6;
	mul.wide.u32 	%rd4, %r6, 8;
	cvta.to.global.u64 	%rd5, %rd70;
$L__BB1_2:
	.pragma "nounroll";
	shl.b64 	%rd73, %rd171, 3;
	add.s64 	%rd7, %rd5, %rd73;
	ld.global.f64 	%fd1, [%rd7];
	st.local.f64 	[%rd1], %fd1;
	mov.u64 	%rd74, $str;
	cvta.global.u64 	%rd75, %rd74;
	{ // callseq 0, 0
	.param .b64 param0;
	st.param.b64 	[param0], %rd75;
	.param .b64 param1;
	st.param.b64 	[param1], %rd72;
	.param .b32 retval0;
	call.uni (retval0), 
	vprintf, 
	(
	param0, 
	param1
	);
	ld.param.b32 	%r7, [retval0];
	} // callseq 0
	add.s64 	%rd8, %rd171, %rd3;
	setp.ge.u64 	%p2, %rd8, %rd71;
	@%p2 bra 	$L__BB1_34;
	add.s64 	%rd9, %rd7, %rd4;
	ld.global.f64 	%fd2, [%rd9];
	st.local.f64 	[%rd1], %fd2;
	cvta.global.u64 	%rd78, %rd74;
	{ // callseq 1, 0
	.param .b64 param0;
	st.param.b64 	[param0], %rd78;
	.param .b64 param1;
	st.param.b64 	[param1], %rd72;
	.param .b32 retval0;
	call.uni (retval0), 
	vprintf, 
	(
	param0, 
	param1
	);
	ld.param.b32 	%r9, [retval0];
	} // callseq 1
	add.s64 	%rd10, %rd8, %rd3;
	setp.ge.u64 	%p3, %rd10, %rd71;
	@%p3 bra 	$L__BB1_34;
	add.s64 	%rd11, %rd9, %rd4;
	ld.global.f64 	%fd3, [%rd11];
	st.local.f64 	[%rd1], %fd3;
	cvta.global.u64 	%rd81, %rd74;
	{ // callseq 2, 0
	.param .b64 param0;
	st.param.b64 	[param0], %rd81;
	.param .b64 param1;
	st.param.b64 	[param1], %rd72;
	.param .b32 retval0;
	call.uni (retval0), 
	vprintf, 
	(
	param0, 
	param1
	);
	ld.param.b32 	%r11, [retval0];
	} // callseq 2
	add.s64 	%rd12, %rd10, %rd3;
	setp.ge.u64 	%p4, %rd12, %rd71;
	@%p4 bra 	$L__BB1_34;
	add.s64 	%rd13, %rd11, %rd4;
	ld.global.f64 	%fd4, [%rd13];
	st.local.f64 	[%rd1], %fd4;
	cvta.global.u64 	%rd84, %rd74;
	{ // callseq 3, 0
	.param .b64 param0;
	st.param.b64 	[param0], %rd84;
	.param .b64 param1;
	st.param.b64 	[param1], %rd72;
	.param .b32 retval0;
	call.uni (retval0), 
	vprintf, 
	(
	param0, 
	param1
	);
	ld.param.b32 	%r13, [retval0];
	} // callseq 3
	add.s64 	%rd14, %rd12, %rd3;
	setp.ge.u64 	%p5, %rd14, %rd71;
	@%p5 bra 	$L__BB1_34;
	add.s64 	%rd15, %rd13, %rd4;
	ld.global.f64 	%fd5, [%rd15];
	st.local.f64 	[%rd1], %fd5;
	cvta.global.u64 	%rd87, %rd74;
	{ // callseq 4, 0
	.param .b64 param0;
	st.param.b64 	[param0], %rd87;
	.param .b64 param1;
	st.param.b64 	[param1], %rd72;
	.param .b32 retval0;
	call.uni (retval0), 
	vprintf, 
	(
	param0, 
	param1
	);
	ld.param.b32 	%r15, [retval0];
	} // callseq 4
	add.s64 	%rd16, %rd14, %rd3;
	setp.ge.u64 	%p6, %rd16, %rd71;
	@%p6 bra 	$L__BB1_34;
	add.s64 	%rd17, %rd15, %rd4;
	ld.global.f64 	%fd6, [%rd17];
	st.local.f64 	[%rd1], %fd6;
	cvta.global.u64 	%rd90, %rd74;
	{ // callseq 5, 0
	.param .b64 param0;
	st.param.b64 	[param0], %rd90;
	.param .b64 param1;
	st.param.b64 	[param1], %rd72;
	.param .b32 retval0;
	call.uni (retval0), 
	vprintf, 
	(
	param0, 
	param1
	);
	ld.param.b32 	%r17, [retval0];
	} // callseq 5
	add.s64 	%rd18, %rd16, %rd3;
	setp.ge.u64 	%p7, %rd18, %rd71;
	@%p7 bra 	$L__BB1_34;
	add.s64 	%rd19, %rd17, %rd4;
	ld.global.f64 	%fd7, [%rd19];
	st.local.f64 	[%rd1], %fd7;
	cvta.global.u64 	%rd93, %rd74;
	{ // callseq 6, 0
	.param .b64 param0;
	st.param.b64 	[param0], %rd93;
	.param .b64 param1;
	st.param.b64 	[param1], %rd72;
	.param .b32 retval0;
	call.uni (retval0), 
	vprintf, 
	(
	param0, 
	param1
	);
	ld.param.b32 	%r19, [retval0];
	} // callseq 6
	add.s64 	%rd20, %rd18, %rd3;
	setp.ge.u64 	%p8, %rd20, %rd71;
	@%p8 bra 	$L__BB1_34;
	add.s64 	%rd21, %rd19, %rd4;
	ld.global.f64 	%fd8, [%rd21];
	st.local.f64 	[%rd1], %fd8;
	cvta.global.u64 	%rd96, %rd74;
	{ // callseq 7, 0
	.param .b64 param0;
	st.param.b64 	[param0], %rd96;
	.param .b64 param1;
	st.param.b64 	[param1], %rd72;
	.param .b32 retval0;
	call.uni (retval0), 
	vprintf, 
	(
	param0, 
	param1
	);
	ld.param.b32 	%r21, [retval0];
	} // callseq 7
	add.s64 	%rd22, %rd20, %rd3;
	setp.ge.u64 	%p9, %rd22, %rd71;
	@%p9 bra 	$L__BB1_34;
	add.s64 	%rd23, %rd21, %rd4;
	ld.global.f64 	%fd9, [%rd23];
	st.local.f64 	[%rd1], %fd9;
	cvta.global.u64 	%rd99, %rd74;
	{ // callseq 8, 0
	.param .b64 param0;
	st.param.b64 	[param0], %rd99;
	.param .b64 param1;
	st.param.b64 	[param1], %rd72;
	.param .b32 retval0;
	call.uni (retval0), 
	vprintf, 
	(
	param0, 
	param1
	);
	ld.param.b32 	%r23, [retval0];
	} // callseq 8
	add.s64 	%rd24, %rd22, %rd3;
	setp.ge.u64 	%p10, %rd24, %rd71;
	@%p10 bra 	$L__BB1_34;
	add.s64 	%rd25, %rd23, %rd4;
	ld.global.f64 	%fd10, [%rd25];
	st.local.f64 	[%rd1], %fd10;
	cvta.global.u64 	%rd102, %rd74;
	{ // callseq 9, 0
	.param .b64 param0;
	st.param.b64 	[param0], %rd102;
	.param .b64 param1;
	st.param.b64 	[param1], %rd72;
	.param .b32 retval0;
	call.uni (retval0), 
	vprintf, 
	(
	param0, 
	param1
	);
	ld.param.b32 	%r25, [retval0];
	} // callseq 9
	add.s64 	%rd26, %rd24, %rd3;
	setp.ge.u64 	%p11, %rd26, %rd71;
	@%p11 bra 	$L__BB1_34;
	add.s64 	%rd27, %rd25, %rd4;
	ld.global.f64 	%fd11, [%rd27];
	st.local.f64 	[%rd1], %fd11;
	cvta.global.u64 	%rd105, %rd74;
	{ // callseq 10, 0
	.param .b64 param0;
	st.param.b64 	[param0], %rd105;
	.param .b64 param1;
	st.param.b64 	[param1], %rd72;
	.param .b32 retval0;
	call.uni (retval0), 
	vprintf, 
	(
	param0, 
	param1
	);
	ld.param.b32 	%r27, [retval0];
	} // callseq 10
	add.s64 	%rd28, %rd26, %rd3;
	setp.ge.u64 	%p12, %rd28, %rd71;
	@%p12 bra 	$L__BB1_34;
	add.s64 	%rd29, %rd27, %rd4;
	ld.global.f64 	%fd12, [%rd29];
	st.local.f64 	[%rd1], %fd12;
	cvta.global.u64 	%rd108, %rd74;
	{ // callseq 11, 0
	.param .b64 param0;
	st.param.b64 	[param0], %rd108;
	.param .b64 param1;
	st.param.b64 	[param1], %rd72;
	.param .b32 retval0;
	call.uni (retval0), 
	vprintf, 
	(
	param0, 
	param1
	);
	ld.param.b32 	%r29, [retval0];
	} // callseq 11
	add.s64 	%rd30, %rd28, %rd3;
	setp.ge.u64 	%p13, %rd30, %rd71;
	@%p13 bra 	$L__BB1_34;
	add.s64 	%rd31, %rd29, %rd4;
	ld.global.f64 	%fd13, [%rd31];
	st.local.f64 	[%rd1], %fd13;
	cvta.global.u64 	%rd111, %rd74;
	{ // callseq 12, 0
	.param .b64 param0;
	st.param.b64 	[param0], %rd111;
	.param .b64 param1;
	st.param.b64 	[param1], %rd72;
	.param .b32 retval0;
	call.uni (retval0), 
	vprintf, 
	(
	param0, 
	param1
	);
	ld.param.b32 	%r31, [retval0];
	} // callseq 12
	add.s64 	%rd32, %rd30, %rd3;
	setp.ge.u64 	%p14, %rd32, %rd71;
	@%p14 bra 	$L__BB1_34;
	add.s64 	%rd33, %rd31, %rd4;
	ld.global.f64 	%fd14, [%rd33];
	st.local.f64 	[%rd1], %fd14;
	cvta.global.u64 	%rd114, %rd74;
	{ // callseq 13, 0
	.param .b64 param0;
	st.param.b64 	[param0], %rd114;
	.param .b64 param1;
	st.param.b64 	[param1], %rd72;
	.param .b32 retval0;
	call.uni (retval0), 
	vprintf, 
	(
	param0, 
	param1
	);
	ld.param.b32 	%r33, [retval0];
	} // callseq 13
	add.s64 	%rd34, %rd32, %rd3;
	setp.ge.u64 	%p15, %rd34, %rd71;
	@%p15 bra 	$L__BB1_34;
	add.s64 	%rd35, %rd33, %rd4;
	ld.global.f64 	%fd15, [%rd35];
	st.local.f64 	[%rd1], %fd15;
	cvta.global.u64 	%rd117, %rd74;
	{ // callseq 14, 0
	.param .b64 param0;
	st.param.b64 	[param0], %rd117;
	.param .b64 param1;
	st.param.b64 	[param1], %rd72;
	.param .b32 retval0;
	call.uni (retval0), 
	vprintf, 
	(
	param0, 
	param1
	);
	ld.param.b32 	%r35, [retval0];
	} // callseq 14
	add.s64 	%rd36, %rd34, %rd3;
	setp.ge.u64 	%p16, %rd36, %rd71;
	@%p16 bra 	$L__BB1_34;
	add.s64 	%rd37, %rd35, %rd4;
	ld.global.f64 	%fd16, [%rd37];
	st.local.f64 	[%rd1], %fd16;
	cvta.global.u64 	%rd120, %rd74;
	{ // callseq 15, 0
	.param .b64 param0;
	st.param.b64 	[param0], %rd120;
	.param .b64 param1;
	st.param.b64 	[param1], %rd72;
	.param .b32 retval0;
	call.uni (retval0), 
	vprintf, 
	(
	param0, 
	param1
	);
	ld.param.b32 	%r37, [retval0];
	} // callseq 15
	add.s64 	%rd38, %rd36, %rd3;
	setp.ge.u64 	%p17, %rd38, %rd71;
	@%p17 bra 	$L__BB1_34;
	add.s64 	%rd39, %rd37, %rd4;
	ld.global.f64 	%fd17, [%rd39];
	st.local.f64 	[%rd1], %fd17;
	cvta.global.u64 	%rd123, %rd74;
	{ // callseq 16, 0
	.param .b64 param0;
	st.param.b64 	[param0], %rd123;
	.param .b64 param1;
	st.param.b64 	[param1], %rd72;
	.param .b32 retval0;
	call.uni (retval0), 
	vprintf, 
	(
	param0, 
	param1
	);
	ld.param.b32 	%r39, [retval0];
	} // callseq 16
	add.s64 	%rd40, %rd38, %rd3;
	setp.ge.u64 	%p18, %rd40, %rd71;
	@%p18 bra 	$L__BB1_34;
	add.s64 	%rd41, %rd39, %rd4;
	ld.global.f64 	%fd18, [%rd41];
	st.local.f64 	[%rd1], %fd18;
	cvta.global.u64 	%rd126, %rd74;
	{ // callseq 17, 0
	.param .b64 param0;
	st.param.b64 	[param0], %rd126;
	.param .b64 param1;
	st.param.b64 	[param1], %rd72;
	.param .b32 retval0;
	call.uni (retval0), 
	vprintf, 
	(
	param0, 
	param1
	);
	ld.param.b32 	%r41, [retval0];
	} // callseq 17
	add.s64 	%rd42, %rd40, %rd3;
	setp.ge.u64 	%p19, %rd42, %rd71;
	@%p19 bra 	$L__BB1_34;
	add.s64 	%rd43, %rd41, %rd4;
	ld.global.f64 	%fd19, [%rd43];
	st.local.f64 	[%rd1], %fd19;
	cvta.global.u64 	%rd129, %rd74;
	{ // callseq 18, 0
	.param .b64 param0;
	st.param.b64 	[param0], %rd129;
	.param .b64 param1;
	st.param.b64 	[param1], %rd72;
	.param .b32 retval0;
	call.uni (retval0), 
	vprintf, 
	(
	param0, 
	param1
	);
	ld.param.b32 	%r43, [retval0];
	} // callseq 18
	add.s64 	%rd44, %rd42, %rd3;
	setp.ge.u64 	%p20, %rd44, %rd71;
	@%p20 bra 	$L__BB1_34;
	add.s64 	%rd45, %rd43, %rd4;
	ld.global.f64 	%fd20, [%rd45];
	st.local.f64 	[%rd1], %fd20;
	cvta.global.u64 	%rd132, %rd74;
	{ // callseq 19, 0
	.param .b64 param0;
	st.param.b64 	[param0], %rd132;
	.param .b64 param1;
	st.param.b64 	[param1], %rd72;
	.param .b32 retval0;
	call.uni (retval0), 
	vprintf, 
	(
	param0, 
	param1
	);
	ld.param.b32 	%r45, [retval0];
	} // callseq 19
	add.s64 	%rd46, %rd44, %rd3;
	setp.ge.u64 	%p21, %rd46, %rd71;
	@%p21 bra 	$L__BB1_34;
	add.s64 	%rd47, %rd45, %rd4;
	ld.global.f64 	%fd21, [%rd47];
	st.local.f64 	[%rd1], %fd21;
	cvta.global.u64 	%rd135, %rd74;
	{ // callseq 20, 0
	.param .b64 param0;
	st.param.b64 	[param0], %rd135;
	.param .b64 param1;
	st.param.b64 	[param1], %rd72;
	.param .b32 retval0;
	call.uni (retval0), 
	vprintf, 
	(
	param0, 
	param1
	);
	ld.param.b32 	%r47, [retval0];
	} // callseq 20
	add.s64 	%rd48, %rd46, %rd3;
	setp.ge.u64 	%p22, %rd48, %rd71;
	@%p22 bra 	$L__BB1_34;
	add.s64 	%rd49, %rd47, %rd4;
	ld.global.f64 	%fd22, [%rd49];
	st.local.f64 	[%rd1], %fd22;
	cvta.global.u64 	%rd138, %rd74;
	{ // callseq 21, 0
	.param .b64 param0;
	st.param.b64 	[param0], %rd138;
	.param .b64 param1;
	st.param.b64 	[param1], %rd72;
	.param .b32 retval0;
	call.uni (retval0), 
	vprintf, 
	(
	param0, 
	param1
	);
	ld.param.b32 	%r49, [retval0];
	} // callseq 21
	add.s64 	%rd50, %rd48, %rd3;
	setp.ge.u64 	%p23, %rd50, %rd71;
	@%p23 bra 	$L__BB1_34;
	add.s64 	%rd51, %rd49, %rd4;
	ld.global.f64 	%fd23, [%rd51];
	st.local.f64 	[%rd1], %fd23;
	cvta.global.u64 	%rd141, %rd74;
	{ // callseq 22, 0
	.param .b64 param0;
	st.param.b64 	[param0], %rd141;
	.param .b64 param1;
	st.param.b64 	[param1], %rd72;
	.param .b32 retval0;
	call.uni (retval0), 
	vprintf, 
	(
	param0, 
	param1
	);
	ld.param.b32 	%r51, [retval0];
	} // callseq 22
	add.s64 	%rd52, %rd50, %rd3;
	setp.ge.u64 	%p24, %rd52, %rd71;
	@%p24 bra 	$L__BB1_34;
	add.s64 	%rd53, %rd51, %rd4;
	ld.global.f64 	%fd24, [%rd53];
	st.local.f64 	[%rd1], %fd24;
	cvta.global.u64 	%rd144, %rd74;
	{ // callseq 23, 0
	.param .b64 param0;
	st.param.b64 	[param0], %rd144;
	.param .b64 param1;
	st.param.b64 	[param1], %rd72;
	.param .b32 retval0;
	call.uni (retval0), 
	vprintf, 
	(
	param0, 
	param1
	);
	ld.param.b32 	%r53, [retval0];
	} // callseq 23
	add.s64 	%rd54, %rd52, %rd3;
	setp.ge.u64 	%p25, %rd54, %rd71;
	@%p25 bra 	$L__BB1_34;
	add.s64 	%rd55, %rd53, %rd4;
	ld.global.f64 	%fd25, [%rd55];
	st.local.f64 	[%rd1], %fd25;
	cvta.global.u64 	%rd147, %rd74;
	{ // callseq 24, 0
	.param .b64 param0;
	st.param.b64 	[param0], %rd147;
	.param .b64 param1;
	st.param.b64 	[param1], %rd72;
	.param .b32 retval0;
	call.uni (retval0), 
	vprintf, 
	(
	param0, 
	param1
	);
	ld.param.b32 	%r55, [retval0];
	} // callseq 24
	add.s64 	%rd56, %rd54, %rd3;
	setp.ge.u64 	%p26, %rd56, %rd71;
	@%p26 bra 	$L__BB1_34;
	add.s64 	%rd57, %rd55, %rd4;
	ld.global.f64 	%fd26, [%rd57];
	st.local.f64 	[%rd1], %fd26;
	cvta.global.u64 	%rd150, %rd74;
	{ // callseq 25, 0
	.param .b64 param0;
	st.param.b64 	[param0], %rd150;
	.param .b64 param1;
	st.param.b64 	[param1], %rd72;
	.param .b32 retval0;
	call.uni (retval0), 
	vprintf, 
	(
	param0, 
	param1
	);
	ld.param.b32 	%r57, [retval0];
	} // callseq 25
	add.s64 	%rd58, %rd56, %rd3;
	setp.ge.u64 	%p27, %rd58, %rd71;
	@%p27 bra 	$L__BB1_34;
	add.s64 	%rd59, %rd57, %rd4;
	ld.global.f64 	%fd27, [%rd59];
	st.local.f64 	[%rd1], %fd27;
	cvta.global.u64 	%rd153, %rd74;
	{ // callseq 26, 0
	.param .b64 param0;
	st.param.b64 	[param0], %rd153;
	.param .b64 param1;
	st.param.b64 	[param1], %rd72;
	.param .b32 retval0;
	call.uni (retval0), 
	vprintf, 
	(
	param0, 
	param1
	);
	ld.param.b32 	%r59, [retval0];
	} // callseq 26
	add.s64 	%rd60, %rd58, %rd3;
	setp.ge.u64 	%p28, %rd60, %rd71;
	@%p28 bra 	$L__BB1_34;
	add.s64 	%rd61, %rd59, %rd4;
	ld.global.f64 	%fd28, [%rd61];
	st.local.f64 	[%rd1], %fd28;
	cvta.global.u64 	%rd156, %rd74;
	{ // callseq 27, 0
	.param .b64 param0;
	st.param.b64 	[param0], %rd156;
	.param .b64 param1;
	st.param.b64 	[param1], %rd72;
	.param .b32 retval0;
	call.uni (retval0), 
	vprintf, 
	(
	param0, 
	param1
	);
	ld.param.b32 	%r61, [retval0];
	} // callseq 27
	add.s64 	%rd62, %rd60, %rd3;
	setp.ge.u64 	%p29, %rd62, %rd71;
	@%p29 bra 	$L__BB1_34;
	add.s64 	%rd63, %rd61, %rd4;
	ld.global.f64 	%fd29, [%rd63];
	st.local.f64 	[%rd1], %fd29;
	cvta.global.u64 	%rd159, %rd74;
	{ // callseq 28, 0
	.param .b64 param0;
	st.param.b64 	[param0], %rd159;
	.param .b64 param1;
	st.param.b64 	[param1], %rd72;
	.param .b32 retval0;
	call.uni (retval0), 
	vprintf, 
	(
	param0, 
	param1
	);
	ld.param.b32 	%r63, [retval0];
	} // callseq 28
	add.s64 	%rd64, %rd62, %rd3;
	setp.ge.u64 	%p30, %rd64, %rd71;
	@%p30 bra 	$L__BB1_34;
	add.s64 	%rd65, %rd63, %rd4;
	ld.global.f64 	%fd30, [%rd65];
	st.local.f64 	[%rd1], %fd30;
	cvta.global.u64 	%rd162, %rd74;
	{ // callseq 29, 0
	.param .b64 param0;
	st.param.b64 	[param0], %rd162;
	.param .b64 param1;
	st.param.b64 	[param1], %rd72;
	.param .b32 retval0;
	call.uni (retval0), 
	vprintf, 
	(
	param0, 
	param1
	);
	ld.param.b32 	%r65, [retval0];
	} // callseq 29
	add.s64 	%rd66, %rd64, %rd3;
	setp.ge.u64 	%p31, %rd66, %rd71;
	@%p31 bra 	$L__BB1_34;
	add.s64 	%rd67, %rd65, %rd4;
	ld.global.f64 	%fd31, [%rd67];
	st.local.f64 	[%rd1], %fd31;
	cvta.global.u64 	%rd165, %rd74;
	{ // callseq 30, 0
	.param .b64 param0;
	st.param.b64 	[param0], %rd165;
	.param .b64 param1;
	st.param.b64 	[param1], %rd72;
	.param .b32 retval0;
	call.uni (retval0), 
	vprintf, 
	(
	param0, 
	param1
	);
	ld.param.b32 	%r67, [retval0];
	} // callseq 30
	add.s64 	%rd68, %rd66, %rd3;
	setp.ge.u64 	%p32, %rd68, %rd71;
	@%p32 bra 	$L__BB1_34;
	add.s64 	%rd167, %rd67, %rd4;
	ld.global.f64 	%fd32, [%rd167];
	st.local.f64 	[%rd1], %fd32;
	cvta.global.u64 	%rd169, %rd74;
	{ // callseq 31, 0
	.param .b64 param0;
	st.param.b64 	[param0], %rd169;
	.param .b64 param1;
	st.param.b64 	[param1], %rd72;
	.param .b32 retval0;
	call.uni (retval0), 
	vprintf, 
	(
	param0, 
	param1
	);
	ld.param.b32 	%r69, [retval0];
	} // callseq 31
	add.s64 	%rd171, %rd68, %rd3;
	setp.lt.u64 	%p33, %rd171, %rd71;
	@%p33 bra 	$L__BB1_2;
$L__BB1_34:
	ret;

}


// ===== COMPILED SASS (sm_100) =====

	.target	sm_100

	.elftype	@"ET_EXEC"


//--------------------- .note.nv.tkinfo           --------------------------
	.section	.note.nv.tkinfo,"",@"SHT_NOTE"
	.sectionflags	@"SHF_NOTE_NV_TKINFO"
	.tkinfo
        /*0018*/ 	.word	0x00000002
        /*0030*/ 	.string	""
        /*0030*/ 	.string	"ptxas"
        /*0030*/ 	.string	"Cuda compilation tools, release 13.0, V13.0.88"
        /*0030*/ 	.string	"Build cuda_13.0.r13.0/compiler.36424714_0"
        /*0030*/ 	.string	"-arch sm_100 -m 64 "



//--------------------- .note.nv.cuinfo           --------------------------
	.section	.note.nv.cuinfo,"",@"SHT_NOTE"
	.sectionflags	@"SHF_NOTE_NV_CUINFO"
        /*0018*/ 	.short	0x0002
        /*001a*/ 	.short	0x0064
        /*001c*/ 	.short	0x0082
	.zero		2


//--------------------- .nv.info                  --------------------------
	.section	.nv.info,"",@"SHT_CUDA_INFO"
	.align	4


	//----- nvinfo : EIATTR_REGCOUNT
	.align		4
        /*0000*/ 	.byte	0x04, 0x2f
        /*0002*/ 	.short	(.L_2 - .L_1)
	.align		4
.L_1:
        /*0004*/ 	.word	index@(vectorAddKernel)
        /*0008*/ 	.word	0x00000010


	//----- nvinfo : EIATTR_FRAME_SIZE
	.align		4
.L_2:
        /*000c*/ 	.byte	0x04, 0x11
        /*000e*/ 	.short	(.L_4 - .L_3)
	.align		4
.L_3:
        /*0010*/ 	.word	index@(vectorAddKernel)
        /*0014*/ 	.word	0x00000000


	//----- nvinfo : EIATTR_REGCOUNT
	.align		4
.L_4:
        /*0018*/ 	.byte	0x04, 0x2f
        /*001a*/ 	.short	(.L_6 - .L_5)
	.align		4
.L_5:
        /*001c*/ 	.word	index@(vectorPrintKernel)
        /*0020*/ 	.word	0x0000001c


	//----- nvinfo : EIATTR_FRAME_SIZE
	.align		4
.L_6:
        /*0024*/ 	.byte	0x04, 0x11
        /*0026*/ 	.short	(.L_8 - .L_7)
	.align		4
.L_7:
        /*0028*/ 	.word	index@(vectorPrintKernel)
        /*002c*/ 	.word	0x00000008


	//----- nvinfo : EIATTR_MIN_STACK_SIZE
	.align		4
.L_8:
        /*0030*/ 	.byte	0x04, 0x12
        /*0032*/ 	.short	(.L_10 - .L_9)
	.align		4
.L_9:
        /*0034*/ 	.word	index@(vectorPrintKernel)
        /*0038*/ 	.word	0x00000008


	//----- nvinfo : EIATTR_MIN_STACK_SIZE
	.align		4
.L_10:
        /*003c*/ 	.byte	0x04, 0x12
        /*003e*/ 	.short	(.L_12 - .L_11)
	.align		4
.L_11:
        /*0040*/ 	.word	index@(vectorAddKernel)
        /*0044*/ 	.word	0x00000000
.L_12:


//--------------------- .nv.compat                --------------------------
	.section	.nv.compat,"",@"SHT_CUDA_COMPAT_INFO"
	.align	4
        /*0000*/ 	.byte	0x02, 0x09, 0x00, 0x00, 0x02, 0x02, 0x01, 0x00, 0x02, 0x05, 0x05, 0x00, 0x03, 0x07, 0x01, 0x01
        /*0010*/ 	.byte	0x02, 0x03, 0x00, 0x00, 0x02, 0x06, 0x01, 0x00, 0x04, 0x0b, 0x08, 0x00, 0x01, 0x00, 0x00, 0x00
        /*0020*/ 	.byte	0x00, 0x00, 0x00, 0x00


//--------------------- .nv.info.vectorPrintKernel --------------------------
	.section	.nv.info.vectorPrintKernel,"",@"SHT_CUDA_INFO"
	.sectionflags	@""
	.align	4


	//----- nvinfo : EIATTR_CUDA_API_VERSION
	.align		4
        /*0000*/ 	.byte	0x04, 0x37
        /*0002*/ 	.short	(.L_14 - .L_13)
.L_13:
        /*0004*/ 	.word	0x00000082


	//----- nvinfo : EIATTR_KPARAM_INFO
	.align		4
.L_14:
        /*0008*/ 	.byte	0x04, 0x17
        /*000a*/ 	.short	(.L_16 - .L_15)
.L_15:
        /*000c*/ 	.word	0x00000000
        /*0010*/ 	.short	0x0001
        /*0012*/ 	.short	0x0008
        /*0014*/ 	.byte	0x00, 0xf0, 0x21, 0x00


	//----- nvinfo : EIATTR_KPARAM_INFO
	.align		4
.L_16:
        /*0018*/ 	.byte	0x04, 0x17
        /*001a*/ 	.short	(.L_18 - .L_17)
.L_17:
        /*001c*/ 	.word	0x00000000
        /*0020*/ 	.short	0x0000
        /*0022*/ 	.short	0x0000
        /*0024*/ 	.byte	0x00, 0xf5, 0x21, 0x00


	//----- nvinfo : EIATTR_SPARSE_MMA_MASK
	.align		4
.L_18:
        /*0028*/ 	.byte	0x03, 0x50
        /*002a*/ 	.short	0x0000


	//----- nvinfo : EIATTR_MAXREG_COUNT
	.align		4
        /*002c*/ 	.byte	0x03, 0x1b
        /*002e*/ 	.short	0x00ff


	//----- nvinfo : EIATTR_EXTERNS
	.align		4
        /*0030*/ 	.byte	0x04, 0x0f
        /*0032*/ 	.short	(.L_20 - .L_19)


	//   ....[0]....
	.align		4
.L_19:
        /*0034*/ 	.word	index@(vprintf)


	//----- nvinfo : EIATTR_MERCURY_ISA_VERSION
	.align		4
.L_20:
        /*0038*/ 	.byte	0x03, 0x5f
        /*003a*/ 	.short	0x0101


	//----- nvinfo : EIATTR_VRC_CTA_INIT_COUNT
	.align		4
        /*003c*/ 	.byte	0x02, 0x4a
	.zero		1
	.zero		1


	//----- nvinfo : EIATTR_SYSCALL_OFFSETS
	.align		4
        /*0040*/ 	.byte	0x04, 0x46
        /*0042*/ 	.short	(.L_22 - .L_21)


	//   ....[0]....
.L_21:
        /*0044*/ 	.word	0x00000200


	//   ....[1]....
        /*0048*/ 	.word	0x00000300


	//   ....[2]....
        /*004c*/ 	.word	0x00000400


	//   ....[3]....
        /*0050*/ 	.word	0x00000500


	//   ....[4]....
        /*0054*/ 	.word	0x00000600


	//   ....[5]....
        /*0058*/ 	.word	0x00000700


	//   ....[6]....
        /*005c*/ 	.word	0x00000800


	//   ....[7]....
        /*0060*/ 	.word	0x00000900


	//   ....[8]....
        /*0064*/ 	.word	0x00000a00


	//   ....[9]....
        /*0068*/ 	.word	0x00000b00


	//   ....[10]....
        /*006c*/ 	.word	0x00000c00


	//   ....[11]....
        /*0070*/ 	.word	0x00000d00


	//   ....[12]....
        /*0074*/ 	.word	0x00000e00


	//   ....[13]....
        /*0078*/ 	.word	0x00000f00


	//   ....[14]....
        /*007c*/ 	.word	0x00001000


	//   ....[15]....
        /*0080*/ 	.word	0x00001100


	//   ....[16]....
        /*0084*/ 	.word	0x00001200


	//   ....[17]....
        /*0088*/ 	.word	0x00001300


	//   ....[18]....
        /*008c*/ 	.word	0x00001400


	//   ....[19]....
        /*0090*/ 	.word	0x00001500


	//   ....[20]....
        /*0094*/ 	.word	0x00001600


	//   ....[21]....
        /*0098*/ 	.word	0x00001700


	//   ....[22]....
        /*009c*/ 	.word	0x00001800


	//   ....[23]....
        /*00a0*/ 	.word	0x00001900


	//   ....[24]....
        /*00a4*/ 	.word	0x00001a00


	//   ....[25]....
        /*00a8*/ 	.word	0x00001b00


	//   ....[26]....
        /*00ac*/ 	.word	0x00001c00


	//   ....[27]....
        /*00b0*/ 	.word	0x00001d00


	//   ....[28]....
        /*00b4*/ 	.word	0x00001e00


	//   ....[29]....
        /*00b8*/ 	.word	0x00001f00


	//   ....[30]....
        /*00bc*/ 	.word	0x00002000


	//   ....[31]....
        /*00c0*/ 	.word	0x00002100


	//----- nvinfo : EIATTR_EXIT_INSTR_OFFSETS
	.align		4
.L_22:
        /*00c4*/ 	.byte	0x04, 0x1c
        /*00c6*/ 	.short	(.L_24 - .L_23)


	//   ....[0]....
.L_23:
        /*00c8*/ 	.word	0x000000d0


	//   ....[1]....
        /*00cc*/ 	.word	0x00000250


	//   ....[2]....
        /*00d0*/ 	.word	0x00000350


	//   ....[3]....
        /*00d4*/ 	.word	0x00000450


	//   ....[4]....
        /*00d8*/ 	.word	0x00000550


	//   ....[5]....
        /*00dc*/ 	.word	0x00000650


	//   ....[6]....
        /*00e0*/ 	.word	0x00000750


	//   ....[7]....
        /*00e4*/ 	.word	0x00000850


	//   ....[8]....
        /*00e8*/ 	.word	0x00000950


	//   ....[9]....
        /*00ec*/ 	.word	0x00000a50


	//   ....[10]....
        /*00f0*/ 	.word	0x00000b50


	//   ....[11]....
        /*00f4*/ 	.word	0x00000c50


	//   ....[12]....
        /*00f8*/ 	.word	0x00000d50


	//   ....[13]....
        /*00fc*/ 	.word	0x00000e50


	//   ....[14]....
        /*0100*/ 	.word	0x00000f50


	//   ....[15]....
        /*0104*/ 	.word	0x00001050


	//   ....[16]....
        /*0108*/ 	.word	0x00001150


	//   ....[17]....
        /*010c*/ 	.word	0x00001250


	//   ....[18]....
        /*0110*/ 	.word	0x00001350


	//   ....[19]....
        /*0114*/ 	.word	0x00001450


	//   ....[20]....
        /*0118*/ 	.word	0x00001550


	//   ....[21]....
        /*011c*/ 	.word	0x00001650


	//   ....[22]....
        /*0120*/ 	.word	0x00001750


	//   ....[23]....
        /*0124*/ 	.word	0x00001850


	//   ....[24]....
        /*0128*/ 	.word	0x00001950


	//   ....[25]....
        /*012c*/ 	.word	0x00001a50


	//   ....[26]....
        /*0130*/ 	.word	0x00001b50


	//   ....[27]....
        /*0134*/ 	.word	0x00001c50


	//   ....[28]....
        /*0138*/ 	.word	0x00001d50


	//   ....[29]....
        /*013c*/ 	.word	0x00001e50


	//   ....[30]....
        /*0140*/ 	.word	0x00001f50


	//   ....[31]....
        /*0144*/ 	.word	0x00002050


	//   ....[32]....
        /*0148*/ 	.word	0x00002160


	//----- nvinfo : EIATTR_CRS_STACK_SIZE
	.align		4
.L_24:
        /*014c*/ 	.byte	0x04, 0x1e
        /*014e*/ 	.short	(.L_26 - .L_25)
.L_25:
        /*0150*/ 	.word	0x00000000


	//----- nvinfo : EIATTR_CBANK_PARAM_SIZE
	.align		4
.L_26:
        /*0154*/ 	.byte	0x03, 0x19
        /*0156*/ 	.short	0x0010


	//----- nvinfo : EIATTR_PARAM_CBANK
	.align		4
        /*0158*/ 	.byte	0x04, 0x0a
        /*015a*/ 	.short	(.L_28 - .L_27)
	.align		4
.L_27:
        /*015c*/ 	.word	index@(.nv.constant0.vectorPrintKernel)
        /*0160*/ 	.short	0x0380
        /*0162*/ 	.short	0x0010


	//----- nvinfo : EIATTR_SW_WAR
	.align		4
.L_28:
        /*0164*/ 	.byte	0x04, 0x36
        /*0166*/ 	.short	(.L_30 - .L_29)
.L_29:
        /*0168*/ 	.word	0x00000008
.L_30:


//--------------------- .nv.info.vectorAddKernel  --------------------------
	.section	.nv.info.vectorAddKernel,"",@"SHT_CUDA_INFO"
	.sectionflags	@""
	.align	4


	//----- nvinfo : EIATTR_CUDA_API_VERSION
	.align		4
        /*0000*/ 	.byte	0x04, 0x37
        /*0002*/ 	.short	(.L_32 - .L_31)
.L_31:
        /*0004*/ 	.word	0x00000082


	//----- nvinfo : EIATTR_KPARAM_INFO
	.align		4
.L_32:
        /*0008*/ 	.byte	0x04, 0x17
        /*000a*/ 	.short	(.L_34 - .L_33)
.L_33:
        /*000c*/ 	.word	0x00000000
        /*0010*/ 	.short	0x0002
        /*0012*/ 	.short	0x0010
        /*0014*/ 	.byte	0x00, 0xf0, 0x21, 0x00


	//----- nvinfo : EIATTR_KPARAM_INFO
	.align		4
.L_34:
        /*0018*/ 	.byte	0x04, 0x17
        /*001a*/ 	.short	(.L_36 - .L_35)
.L_35:
        /*001c*/ 	.word	0x00000000
        /*0020*/ 	.short	0x0001
        /*0022*/ 	.short	0x0008
        /*0024*/ 	.byte	0x00, 0xf5, 0x21, 0x00


	//----- nvinfo : EIATTR_KPARAM_INFO
	.align		4
.L_36:
        /*0028*/ 	.byte	0x04, 0x17
        /*002a*/ 	.short	(.L_38 - .L_37)
.L_37:
        /*002c*/ 	.word	0x00000000
        /*0030*/ 	.short	0x0000
        /*0032*/ 	.short	0x0000
        /*0034*/ 	.byte	0x00, 0xf5, 0x21, 0x00


	//----- nvinfo : EIATTR_SPARSE_MMA_MASK
	.align		4
.L_38:
        /*0038*/ 	.byte	0x03, 0x50
        /*003a*/ 	.short	0x0000


	//----- nvinfo : EIATTR_MAXREG_COUNT
	.align		4
        /*003c*/ 	.byte	0x03, 0x1b
        /*003e*/ 	.short	0x00ff


	//----- nvinfo : EIATTR_MERCURY_ISA_VERSION
	.align		4
        /*0040*/ 	.byte	0x03, 0x5f
        /*0042*/ 	.short	0x0101


	//----- nvinfo : EIATTR_VRC_CTA_INIT_COUNT
	.align		4
        /*0044*/ 	.byte	0x02, 0x4a
	.zero		1
	.zero		1


	//----- nvinfo : EIATTR_EXIT_INSTR_OFFSETS
	.align		4
        /*0048*/ 	.byte	0x04, 0x1c
        /*004a*/ 	.short	(.L_40 - .L_39)


	//   ....[0]....
.L_39:
        /*004c*/ 	.word	0x00000080


	//   ....[1]....
        /*0050*/ 	.word	0x000001e0


	//   ....[2]....
        /*0054*/ 	.word	0x00000290


	//   ....[3]....
        /*0058*/ 	.word	0x00000340


	//   ....[4]....
        /*005c*/ 	.word	0x000003f0


	//   ....[5]....
        /*0060*/ 	.word	0x000004a0


	//   ....[6]....
        /*0064*/ 	.word	0x00000550


	//   ....[7]....
        /*0068*/ 	.word	0x00000600


	//   ....[8]....
        /*006c*/ 	.word	0x000006b0


	//   ....[9]....
        /*0070*/ 	.word	0x00000760


	//   ....[10]....
        /*0074*/ 	.word	0x00000810


	//   ....[11]....
        /*0078*/ 	.word	0x000008c0


	//   ....[12]....
        /*007c*/ 	.word	0x00000970


	//   ....[13]....
        /*0080*/ 	.word	0x00000a20


	//   ....[14]....
        /*0084*/ 	.word	0x00000ad0


	//   ....[15]....
        /*0088*/ 	.word	0x00000b80


	//   ....[16]....
        /*008c*/ 	.word	0x00000c30


	//   ....[17]....
        /*0090*/ 	.word	0x00000ce0


	//   ....[18]....
        /*0094*/ 	.word	0x00000d90


	//   ....[19]....
        /*0098*/ 	.word	0x00000e40


	//   ....[20]....
        /*009c*/ 	.word	0x00000ef0


	//   ....[21]....
        /*00a0*/ 	.word	0x00000fa0


	//   ....[22]....
        /*00a4*/ 	.word	0x00001050


	//   ....[23]....
        /*00a8*/ 	.word	0x00001100


	//   ....[24]....
        /*00ac*/ 	.word	0x000011b0


	//   ....[25]....
        /*00b0*/ 	.word	0x00001260


	//   ....[26]....
        /*00b4*/ 	.word	0x00001310


	//   ....[27]....
        /*00b8*/ 	.word	0x000013c0


	//   ....[28]....
        /*00bc*/ 	.word	0x00001470


	//   ....[29]....
        /*00c0*/ 	.word	0x00001520


	//   ....[30]....
        /*00c4*/ 	.word	0x000015d0


	//   ....[31]....
        /*00c8*/ 	.word	0x00001680


	//   ....[32]....
        /*00cc*/ 	.word	0x00001740


	//----- nvinfo : EIATTR_CRS_STACK_SIZE
	.align		4
.L_40:
        /*00d0*/ 	.byte	0x04, 0x1e
        /*00d2*/ 	.short	(.L_42 - .L_41)
.L_41:
        /*00d4*/ 	.word	0x00000000


	//----- nvinfo : EIATTR_CBANK_PARAM_SIZE
	.align		4
.L_42:
        /*00d8*/ 	.byte	0x03, 0x19
        /*00da*/ 	.short	0x0018


	//----- nvinfo : EIATTR_PARAM_CBANK
	.align		4
        /*00dc*/ 	.byte	0x04, 0x0a
        /*00de*/ 	.short	(.L_44 - .L_43)
	.align		4
.L_43:
        /*00e0*/ 	.word	index@(.nv.constant0.vectorAddKernel)
        /*00e4*/ 	.short	0x0380
        /*00e6*/ 	.short	0x0018


	//----- nvinfo : EIATTR_SW_WAR
	.align		4
.L_44:
        /*00e8*/ 	.byte	0x04, 0x36
        /*00ea*/ 	.short	(.L_46 - .L_45)
.L_45:
        /*00ec*/ 	.word	0x00000008
.L_46:


//--------------------- .nv.callgraph             --------------------------
	.section	.nv.callgraph,"",@"SHT_CUDA_CALLGRAPH"
	.align	4
	.sectionentsize	8
	.align		4
        /*0000*/ 	.word	0x00000000
	.align		4
        /*0004*/ 	.word	0xffffffff
	.align		4
        /*0008*/ 	.word	index@(vectorPrintKernel)
	.align		4
        /*000c*/ 	.word	index@(vprintf)
	.align		4
        /*0010*/ 	.word	0x00000000
	.align		4
        /*0014*/ 	.word	0xfffffffe
	.align		4
        /*0018*/ 	.word	0x00000000
	.align		4
        /*001c*/ 	.word	0xfffffffd
	.align		4
        /*0020*/ 	.word	0x00000000
	.align		4
        /*0024*/ 	.word	0xfffffffc


//--------------------- .nv.constant4             --------------------------
	.section	.nv.constant4,"a",@progbits
	.align	8
	.align		8
.nv.constant4:
        /*0000*/ 	.dword	vprintf
	.align		8
        /*0008*/ 	.dword	$str


//--------------------- .text.vectorPrintKernel   --------------------------
	.section	.text.vectorPrintKernel,"ax",@progbits
	.align	128
        .global         vectorPrintKernel
        .type           vectorPrintKernel,@function
        .size           vectorPrintKernel,(.L_x_36 - vectorPrintKernel)
        .other          vectorPrintKernel,@"STO_CUDA_ENTRY STV_DEFAULT"
vectorPrintKernel:
.text.vectorPrintKernel:
[----:B------:R-:W0:Y:S01]  /*0000*/  LDC R1, c[0x0][0x37c] ;  /* 0x0000df00ff017b82 */ /* 0x000e220000000800 */
[----:B------:R-:W1:Y:S01]  /*0010*/  S2R R24, SR_TID.X ;  /* 0x0000000000187919 */ /* 0x000e620000002100 */
[----:B------:R-:W2:Y:S06]  /*0020*/  LDCU UR5, c[0x0][0x2fc] ;  /* 0x00005f80ff0577ac */ /* 0x000eac0008000800 */
[----:B------:R-:W1:Y:S01]  /*0030*/  S2UR UR6, SR_CTAID.X ;  /* 0x00000000000679c3 */ /* 0x000e620000002500 */
[----:B0-----:R-:W-:Y:S01]  /*0040*/  VIADD R1, R1, 0xfffffff8 ;  /* 0xfffffff801017836 */ /* 0x001fe20000000000 */
[----:B------:R-:W0:Y:S01]  /*0050*/  LDCU.64 UR8, c[0x0][0x388] ;  /* 0x00007100ff0877ac */ /* 0x000e220008000a00 */
[----:B------:R-:W3:Y:S05]  /*0060*/  LDCU UR4, c[0x0][0x2f8] ;  /* 0x00005f00ff0477ac */ /* 0x000eea0008000800 */
[----:B------:R-:W1:Y:S01]  /*0070*/  LDC R23, c[0x0][0x360] ;  /* 0x0000d800ff177b82 */ /* 0x000e620000000800 */
[----:B---3--:R-:W-:-:S05]  /*0080*/  IADD3 R19, P1, PT, R1, UR4, RZ ;  /* 0x0000000401137c10 */ /* 0x008fca000ff3e0ff */
[----:B--2---:R-:W-:Y:S02]  /*0090*/  IMAD.X R18, RZ, RZ, UR5, P1 ;  /* 0x00000005ff127e24 */ /* 0x004fe400088e06ff */
[----:B-1----:R-:W-:-:S05]  /*00a0*/  IMAD R24, R23, UR6, R24 ;  /* 0x0000000617187c24 */ /* 0x002fca000f8e0218 */
[----:B0-----:R-:W-:-:S04]  /*00b0*/  ISETP.GE.U32.AND P0, PT, R24, UR8, PT ;  /* 0x0000000818007c0c */ /* 0x001fc8000bf06070 */
[----:B------:R-:W-:-:S13]  /*00c0*/  ISETP.GE.U32.AND.EX P0, PT, RZ, UR9, PT, P0 ;  /* 0x00000009ff007c0c */ /* 0x000fda000bf06100 */
[----:B------:R-:W-:Y:S05]  /*00d0*/  @P0 EXIT ;  /* 0x000000000000094d */ /* 0x000fea0003800000 */
[----:B------:R-:W0:Y:S01]  /*00e0*/  LDCU UR4, c[0x0][0x370] ;  /* 0x00006e00ff0477ac */ /* 0x000e220008000800 */
[----:B------:R-:W-:Y:S01]  /*00f0*/  IMAD.MOV.U32 R25, RZ, RZ, RZ ;  /* 0x000000ffff197224 */ /* 0x000fe200078e00ff */
[----:B------:R-:W1:Y:S01]  /*0100*/  LDCU.64 UR36, c[0x0][0x358] ;  /* 0x00006b00ff2477ac */ /* 0x000e620008000a00 */
[----:B------:R-:W2:Y:S01]  /*0110*/  LDCU.64 UR38, c[0x0][0x388] ;  /* 0x00007100ff2677ac */ /* 0x000ea20008000a00 */
[----:B------:R-:W3:Y:S01]  /*0120*/  LDCU.64 UR40, c[0x0][0x380] ;  /* 0x00007000ff2877ac */ /* 0x000ee20008000a00 */
[----:B0-----:R-:W-:-:S07]  /*0130*/  IMAD R23, R23, UR4, RZ ;  /* 0x0000000417177c24 */ /* 0x001fce000f8e02ff */
.L_x_32:
[C---:B---3--:R-:W-:Y:S01]  /*0140*/  LEA R16, P0, R24.reuse, UR40, 0x3 ;  /* 0x0000002818107c11 */ /* 0x048fe2000f8018ff */
[----:B------:R-:W0:Y:S03]  /*0150*/  LDCU.64 UR4, c[0x4][0x8] ;  /* 0x01000100ff0477ac */ /* 0x000e260008000a00 */
[----:B------:R-:W-:-:S05]  /*0160*/  LEA.HI.X R17, R24, UR41, R25, 0x3, P0 ;  /* 0x0000002918117c11 */ /* 0x000fca00080f1c19 */
[----:B-1----:R-:W3:Y:S01]  /*0170*/  LDG.E.64 R10, desc[UR36][R16.64] ;  /* 0x00000024100a7981 */ /* 0x002ee2000c1e1b00 */
[----:B------:R-:W-:Y:S01]  /*0180*/  MOV R2, 0x0 ;  /* 0x0000000000027802 */ /* 0x000fe20000000f00 */
[----:B------:R-:W-:Y:S01]  /*0190*/  IMAD.MOV.U32 R7, RZ, RZ, R18 ;  /* 0x000000ffff077224 */ /* 0x000fe200078e0012 */
[----:B------:R-:W-:Y:S02]  /*01a0*/  MOV R6, R19 ;  /* 0x0000001300067202 */ /* 0x000fe40000000f00 */
[----:B------:R1:W4:Y:S01]  /*01b0*/  LDC.64 R8, c[0x4][R2] ;  /* 0x0100000002087b82 */ /* 0x0003220000000a00 */
[----:B0-----:R-:W-:Y:S02]  /*01c0*/  IMAD.U32 R4, RZ, RZ, UR4 ;  /* 0x00000004ff047e24 */ /* 0x001fe4000f8e00ff */
[----:B------:R-:W-:Y:S01]  /*01d0*/  IMAD.U32 R5, RZ, RZ, UR5 ;  /* 0x00000005ff057e24 */ /* 0x000fe2000f8e00ff */
[----:B---34-:R1:W-:Y:S06]  /*01e0*/  STL.64 [R1], R10 ;  /* 0x0000000a01007387 */ /* 0x0183ec0000100a00 */
[----:B------:R-:W-:-:S07]  /*01f0*/  LEPC R20, `(.L_x_0) ;  /* 0x000000001014794e */ /* 0x000fce0000000000 */
[----:B-12---:R-:W-:Y:S05]  /*0200*/  CALL.ABS.NOINC R8 ;  /* 0x0000000008007343 */ /* 0x006fea0003c00000 */
.L_x_0:
[----:B------:R-:W-:-:S05]  /*0210*/  IADD3 R24, P0, PT, R23, R24, RZ ;  /* 0x0000001817187210 */ /* 0x000fca0007f1e0ff */
[----:B------:R-:W-:Y:S01]  /*0220*/  IMAD.X R22, RZ, RZ, R25, P0 ;  /* 0x000000ffff167224 */ /* 0x000fe200000e0619 */
[----:B------:R-:W-:-:S04]  /*0230*/  ISETP.GE.U32.AND P0, PT, R24, UR38, PT ;  /* 0x0000002618007c0c */ /* 0x000fc8000bf06070 */
[----:B------:R-:W-:-:S13]  /*0240*/  ISETP.GE.U32.AND.EX P0, PT, R22, UR39, PT, P0 ;  /* 0x0000002716007c0c */ /* 0x000fda000bf06100 */
[----:B------:R-:W-:Y:S05]  /*0250*/  @P0 EXIT ;  /* 0x000000000000094d */ /* 0x000fea0003800000 */
[----:B------:R-:W-:Y:S01]  /*0260*/  IMAD.WIDE.U32 R16, R23, 0x8, R16 ;  /* 0x0000000817107825 */ /* 0x000fe200078e0010 */
[----:B------:R-:W0:Y:S04]  /*0270*/  LDCU.64 UR4, c[0x4][0x8] ;  /* 0x01000100ff0477ac */ /* 0x000e280008000a00 */
[----:B------:R-:W2:Y:S01]  /*0280*/  LDG.E.64 R10, desc[UR36][R16.64] ;  /* 0x00000024100a7981 */ /* 0x000ea2000c1e1b00 */
[----:B------:R1:W3:Y:S01]  /*0290*/  LDC.64 R8, c[0x4][R2] ;  /* 0x0100000002087b82 */ /* 0x0002e20000000a00 */
[----:B------:R-:W-:Y:S01]  /*02a0*/  MOV R6, R19 ;  /* 0x0000001300067202 */ /* 0x000fe20000000f00 */
[----:B------:R-:W-:Y:S02]  /*02b0*/  IMAD.MOV.U32 R7, RZ, RZ, R18 ;  /* 0x000000ffff077224 */ /* 0x000fe400078e0012 */
[----:B0-----:R-:W-:-:S02]  /*02c0*/  IMAD.U32 R4, RZ, RZ, UR4 ;  /* 0x00000004ff047e24 */ /* 0x001fc4000f8e00ff */
[----:B------:R-:W-:Y:S01]  /*02d0*/  IMAD.U32 R5, RZ, RZ, UR5 ;  /* 0x00000005ff057e24 */ /* 0x000fe2000f8e00ff */
[----:B--23--:R1:W-:Y:S06]  /*02e0*/  STL.64 [R1], R10 ;  /* 0x0000000a01007387 */ /* 0x00c3ec0000100a00 */
[----:B------:R-:W-:-:S07]  /*02f0*/  LEPC R20, `(.L_x_1) ;  /* 0x000000001014794e */ /* 0x000fce0000000000 */
[----:B-1----:R-:W-:Y:S05]  /*0300*/  CALL.ABS.NOINC R8 ;  /* 0x0000000008007343 */ /* 0x002fea0003c00000 */
.L_x_1:
        /* <DEDUP_REMOVED lines=16> */
.L_x_2:
        /* <DEDUP_REMOVED lines=16> */
.L_x_3:
        /* <DEDUP_REMOVED lines=16> */
.L_x_4:
        /* <DEDUP_REMOVED lines=16> */
.L_x_5:
        /* <DEDUP_REMOVED lines=16> */
.L_x_6:
        /* <DEDUP_REMOVED lines=16> */
.L_x_7:
        /* <DEDUP_REMOVED lines=16> */
.L_x_8:
        /* <DEDUP_REMOVED lines=16> */
.L_x_9:
        /* <DEDUP_REMOVED lines=16> */
.L_x_10:
        /* <DEDUP_REMOVED lines=16> */
.L_x_11:
        /* <DEDUP_REMOVED lines=16> */
.L_x_12:
        /* <DEDUP_REMOVED lines=16> */
.L_x_13:
        /* <DEDUP_REMOVED lines=16> */
.L_x_14:
        /* <DEDUP_REMOVED lines=16> */
.L_x_15:
        /* <DEDUP_REMOVED lines=16> */
.L_x_16:
        /* <DEDUP_REMOVED lines=16> */
.L_x_17:
        /* <DEDUP_REMOVED lines=16> */
.L_x_18:
        /* <DEDUP_REMOVED lines=16> */
.L_x_19:
        /* <DEDUP_REMOVED lines=16> */
.L_x_20:
        /* <DEDUP_REMOVED lines=16> */
.L_x_21:
        /* <DEDUP_REMOVED lines=16> */
.L_x_22:
        /* <DEDUP_REMOVED lines=16> */
.L_x_23:
        /* <DEDUP_REMOVED lines=16> */
.L_x_24:
        /* <DEDUP_REMOVED lines=16> */
.L_x_25:
        /* <DEDUP_REMOVED lines=16> */
.L_x_26:
        /* <DEDUP_REMOVED lines=16> */
.L_x_27:
        /* <DEDUP_REMOVED lines=16> */
.L_x_28:
        /* <DEDUP_REMOVED lines=16> */
.L_x_29:
        /* <DEDUP_REMOVED lines=16> */
.L_x_30:
[----:B------:R-:W-:-:S05]  /*2010*/  IADD3 R24, P0, PT, R23, R24, RZ ;  /* 0x0000001817187210 */ /* 0x000fca0007f1e0ff */
[----:B------:R-:W-:Y:S01]  /*2020*/  IMAD.X R22, RZ, RZ, R22, P0 ;  /* 0x000000ffff167224 */ /* 0x000fe200000e0616 */
[----:B------:R-:W-:-:S04]  /*2030*/  ISETP.GE.U32.AND P0, PT, R24, UR38, PT ;  /* 0x0000002618007c0c */ /* 0x000fc8000bf06070 */
[----:B------:R-:W-:-:S13]  /*2040*/  ISETP.GE.U32.AND.EX P0, PT, R22, UR39, PT, P0 ;  /* 0x0000002716007c0c */ /* 0x000fda000bf06100 */
[----:B------:R-:W-:Y:S05]  /*2050*/  @P0 EXIT ;  /* 0x000000000000094d */ /* 0x000fea0003800000 */
[----:B------:R-:W-:Y:S01]  /*2060*/  IMAD.WIDE.U32 R16, R23, 0x8, R16 ;  /* 0x0000000817107825 */ /* 0x000fe200078e0010 */
[----:B------:R-:W0:Y:S05]  /*2070*/  LDCU.64 UR4, c[0x4][0x8] ;  /* 0x01000100ff0477ac */ /* 0x000e2a0008000a00 */
[----:B------:R-:W2:Y:S01]  /*2080*/  LDG.E.64 R16, desc[UR36][R16.64] ;  /* 0x0000002410107981 */ /* 0x000ea2000c1e1b00 */
[----:B------:R-:W1:Y:S01]  /*2090*/  LDC.64 R2, c[0x4][R2] ;  /* 0x0100000002027b82 */ /* 0x000e620000000a00 */
[----:B------:R-:W-:Y:S01]  /*20a0*/  MOV R6, R19 ;  /* 0x0000001300067202 */ /* 0x000fe20000000f00 */
[----:B------:R-:W-:Y:S02]  /*20b0*/  IMAD.MOV.U32 R7, RZ, RZ, R18 ;  /* 0x000000ffff077224 */ /* 0x000fe400078e0012 */
[----:B0-----:R-:W-:-:S02]  /*20c0*/  IMAD.U32 R4, RZ, RZ, UR4 ;  /* 0x00000004ff047e24 */ /* 0x001fc4000f8e00ff */
[----:B------:R-:W-:Y:S01]  /*20d0*/  IMAD.U32 R5, RZ, RZ, UR5 ;  /* 0x00000005ff057e24 */ /* 0x000fe2000f8e00ff */
[----:B-12---:R0:W-:Y:S06]  /*20e0*/  STL.64 [R1], R16 ;  /* 0x0000001001007387 */ /* 0x0061ec0000100a00 */
[----:B------:R-:W-:-:S07]  /*20f0*/  LEPC R20, `(.L_x_31) ;  /* 0x000000001014794e */ /* 0x000fce0000000000 */
[----:B0-----:R-:W-:Y:S05]  /*2100*/  CALL.ABS.NOINC R2 ;  /* 0x0000000002007343 */ /* 0x001fea0003c00000 */
.L_x_31:
[----:B------:R-:W-:-:S05]  /*2110*/  IADD3 R24, P0, PT, R23, R24, RZ ;  /* 0x0000001817187210 */ /* 0x000fca0007f1e0ff */
[----:B------:R-:W-:Y:S01]  /*2120*/  IMAD.X R25, RZ, RZ, R22, P0 ;  /* 0x000000ffff197224 */ /* 0x000fe200000e0616 */
[----:B------:R-:W-:-:S04]  /*2130*/  ISETP.GE.U32.AND P0, PT, R24, UR38, PT ;  /* 0x0000002618007c0c */ /* 0x000fc8000bf06070 */
[----:B------:R-:W-:-:S13]  /*2140*/  ISETP.GE.U32.AND.EX P0, PT, R25, UR39, PT, P0 ;  /* 0x0000002719007c0c */ /* 0x000fda000bf06100 */
[----:B------:R-:W-:Y:S05]  /*2150*/  @!P0 BRA `(.L_x_32) ;  /* 0xffffffdc00f88947 */ /* 0x000fea000383ffff */
[----:B------:R-:W-:Y:S05]  /*2160*/  EXIT ;  /* 0x000000000000794d */ /* 0x000fea0003800000 */
.L_x_33:
[----:B------:R-:W-:-:S00]  /*2170*/  BRA `(.L_x_33) ;  /* 0xfffffffc00fc7947 */ /* 0x000fc0000383ffff */
[----:B------:R-:W-:-:S00]  /*2180*/  NOP ;  /* 0x0000000000007918 */ /* 0x000fc00000000000 */
[----:B------:R-:W-:-:S00]  /*2190*/  NOP ;  /* 0x0000000000007918 */ /* 0x000fc00000000000 */
[----:B------:R-:W-:-:S00]  /*21a0*/  NOP ;  /* 0x0000000000007918 */ /* 0x000fc00000000000 */
[----:B------:R-:W-:-:S00]  /*21b0*/  NOP ;  /* 0x0000000000007918 */ /* 0x000fc00000000000 */
[----:B------:R-:W-:-:S00]  /*21c0*/  NOP ;  /* 0x0000000000007918 */ /* 0x000fc00000000000 */
[----:B------:R-:W-:-:S00]  /*21d0*/  NOP ;  /* 0x0000000000007918 */ /* 0x000fc00000000000 */
[----:B------:R-:W-:-:S00]  /*21e0*/  NOP ;  /* 0x0000000000007918 */ /* 0x000fc00000000000 */
[----:B------:R-:W-:-:S00]  /*21f0*/  NOP ;  /* 0x0000000000007918 */ /* 0x000fc00000000000 */
.L_x_36:


//--------------------- .text.vectorAddKernel     --------------------------
	.section	.text.vectorAddKernel,"ax",@progbits
	.align	128
        .global         vectorAddKernel
        .type           vectorAddKernel,@function
        .size           vectorAddKernel,(.L_x_37 - vectorAddKernel)
        .other          vectorAddKernel,@"STO_CUDA_ENTRY STV_DEFAULT"
vectorAddKernel:
.text.vectorAddKernel:
[----:B------:R-:W-:Y:S01]  /*0000*/  LDC R1, c[0x0][0x37c] ;  /* 0x0000df00ff017b82 */ /* 0x000fe20000000800 */
[----:B------:R-:W0:Y:S07]  /*0010*/  S2R R3, SR_TID.X ;  /* 0x0000000000037919 */ /* 0x000e2e0000002100 */
[----:B------:R-:W0:Y:S01]  /*0020*/  S2UR UR4, SR_CTAID.X ;  /* 0x00000000000479c3 */ /* 0x000e220000002500 */
[----:B------:R-:W1:Y:S07]  /*0030*/  LDCU.64 UR6, c[0x0][0x390] ;  /* 0x00007200ff0677ac */ /* 0x000e6e0008000a00 */
[----:B------:R-:W0:Y:S02]  /*0040*/  LDC R4, c[0x0][0x360] ;  /* 0x0000d800ff047b82 */ /* 0x000e240000000800 */
[----:B0-----:R-:W-:-:S05]  /*0050*/  IMAD R0, R4, UR4, R3 ;  /* 0x0000000404007c24 */ /* 0x001fca000f8e0203 */
[----:B-1----:R-:W-:-:S04]  /*0060*/  ISETP.GE.U32.AND P0, PT, R0, UR6, PT ;  /* 0x0000000600007c0c */ /* 0x002fc8000bf06070 */
[----:B------:R-:W-:-:S13]  /*0070*/  ISETP.GE.U32.AND.EX P0, PT, RZ, UR7, PT, P0 ;  /* 0x00000007ff007c0c */ /* 0x000fda000bf06100 */
[----:B------:R-:W-:Y:S05]  /*0080*/  @P0 EXIT ;  /* 0x000000000000094d */ /* 0x000fea0003800000 */
[----:B------:R-:W0:Y:S01]  /*0090*/  LDC.64 R2, c[0x0][0x390] ;  /* 0x0000e400ff027b82 */ /* 0x000e220000000a00 */
[----:B------:R-:W1:Y:S01]  /*00a0*/  LDCU UR4, c[0x0][0x370] ;  /* 0x00006e00ff0477ac */ /* 0x000e620008000800 */
[----:B------:R-:W-:Y:S02]  /*00b0*/  IMAD.MOV.U32 R13, RZ, RZ, R0 ;  /* 0x000000ffff0d7224 */ /* 0x000fe400078e0000 */
[----:B------:R-:W-:Y:S01]  /*00c0*/  IMAD.MOV.U32 R12, RZ, RZ, RZ ;  /* 0x000000ffff0c7224 */ /* 0x000fe200078e00ff */
[----:B------:R-:W2:Y:S01]  /*00d0*/  LDCU.64 UR6, c[0x0][0x358] ;  /* 0x00006b00ff0677ac */ /* 0x000ea20008000a00 */
[----:B------:R-:W3:Y:S01]  /*00e0*/  LDCU.128 UR8, c[0x0][0x380] ;  /* 0x00007000ff0877ac */ /* 0x000ee20008000c00 */
[----:B-1----:R-:W-:-:S07]  /*00f0*/  IMAD R0, R4, UR4, RZ ;  /* 0x0000000404007c24 */ /* 0x002fce000f8e02ff */
.L_x_34:
[C---:B------:R-:W-:Y:S01]  /*0100*/  IMAD.SHL.U32 R10, R13.reuse, 0x8, RZ ;  /* 0x000000080d0a7824 */ /* 0x040fe200078e00ff */
[----:B------:R-:W-:-:S04]  /*0110*/  SHF.L.U64.HI R4, R13, 0x3, R12 ;  /* 0x000000030d047819 */ /* 0x000fc8000001020c */
[C---:B-1-3--:R-:W-:Y:S02]  /*0120*/  IADD3 R8, P0, PT, R10.reuse, UR10, RZ ;  /* 0x0000000a0a087c10 */ /* 0x04afe4000ff1e0ff */
[----:B------:R-:W-:Y:S02]  /*0130*/  IADD3 R10, P1, PT, R10, UR8, RZ ;  /* 0x000000080a0a7c10 */ /* 0x000fe4000ff3e0ff */
[C---:B------:R-:W-:Y:S02]  /*0140*/  IADD3.X R9, PT, PT, R4.reuse, UR11, RZ, P0, !PT ;  /* 0x0000000b04097c10 */ /* 0x040fe400087fe4ff */
[----:B------:R-:W-:-:S03]  /*0150*/  IADD3.X R11, PT, PT, R4, UR9, RZ, P1, !PT ;  /* 0x00000009040b7c10 */ /* 0x000fc60008ffe4ff */
[----:B--2---:R-:W2:Y:S04]  /*0160*/  LDG.E.64 R4, desc[UR6][R8.64] ;  /* 0x0000000608047981 */ /* 0x004ea8000c1e1b00 */
[----:B------:R-:W2:Y:S01]  /*0170*/  LDG.E.64 R6, desc[UR6][R10.64] ;  /* 0x000000060a067981 */ /* 0x000ea2000c1e1b00 */
[----:B------:R-:W-:-:S05]  /*0180*/  IADD3 R13, P0, PT, R0, R13, RZ ;  /* 0x0000000d000d7210 */ /* 0x000fca0007f1e0ff */
[----:B------:R-:W-:Y:S01]  /*0190*/  IMAD.X R12, RZ, RZ, R12, P0 ;  /* 0x000000ffff0c7224 */ /* 0x000fe200000e060c */
[----:B0-----:R-:W-:-:S04]  /*01a0*/  ISETP.GE.U32.AND P0, PT, R13, R2, PT ;  /* 0x000000020d00720c */ /* 0x001fc80003f06070 */
[----:B------:R-:W-:Y:S01]  /*01b0*/  ISETP.GE.U32.AND.EX P0, PT, R12, R3, PT, P0 ;  /* 0x000000030c00720c */ /* 0x000fe20003f06100 */
[----:B--2---:R-:W-:-:S07]  /*01c0*/  DADD R4, R4, R6 ;  /* 0x0000000004047229 */ /* 0x004fce0000000006 */
[----:B------:R0:W-:Y:S05]  /*01d0*/  STG.E.64 desc[UR6][R10.64], R4 ;  /* 0x000000040a007986 */ /* 0x0001ea000c101b06 */
[----:B------:R-:W-:Y:S05]  /*01e0*/  @P0 EXIT ;  /* 0x000000000000094d */ /* 0x000fea0003800000 */
[----:B------:R-:W-:-:S04]  /*01f0*/  IMAD.WIDE.U32 R8, R0, 0x8, R8 ;  /* 0x0000000800087825 */ /* 0x000fc800078e0008 */
[C---:B0-----:R-:W-:Y:S01]  /*0200*/  IMAD.WIDE.U32 R10, R0.reuse, 0x8, R10 ;  /* 0x00000008000a7825 */ /* 0x041fe200078e000a */
[----:B------:R-:W2:Y:S04]  /*0210*/  LDG.E.64 R4, desc[UR6][R8.64] ;  /* 0x0000000608047981 */ /* 0x000ea8000c1e1b00 */
[----:B------:R-:W2:Y:S01]  /*0220*/  LDG.E.64 R6, desc[UR6][R10.64] ;  /* 0x000000060a067981 */ /* 0x000ea2000c1e1b00 */
[----:B------:R-:W-:-:S05]  /*0230*/  IADD3 R13, P0, PT, R0, R13, RZ ;  /* 0x0000000d000d7210 */ /* 0x000fca0007f1e0ff */
[----:B------:R-:W-:Y:S01]  /*0240*/  IMAD.X R12, RZ, RZ, R12, P0 ;  /* 0x000000ffff0c7224 */ /* 0x000fe200000e060c */
[----:B------:R-:W-:-:S04]  /*0250*/  ISETP.GE.U32.AND P0, PT, R13, R2, PT ;  /* 0x000000020d00720c */ /* 0x000fc80003f06070 */
        /* <DEDUP_REMOVED lines=323> */
[----:B0-----:R-:W-:-:S04]  /*1690*/  IMAD.WIDE.U32 R4, R0, 0x8, R8 ;  /* 0x0000000800047825 */ /* 0x001fc800078e0008 */
[C---:B------:R-:W-:Y:S02]  /*16a0*/  IMAD.WIDE.U32 R6, R0.reuse, 0x8, R10 ;  /* 0x0000000800067825 */ /* 0x040fe400078e000a */
        /* <DEDUP_REMOVED lines=8> */
[----:B------:R-:W-:Y:S05]  /*1730*/  @!P0 BRA `(.L_x_34) ;  /* 0xffffffe800708947 */ /* 0x000fea000383ffff */
[----:B------:R-:W-:Y:S05]  /*1740*/  EXIT ;  /* 0x000000000000794d */ /* 0x000fea0003800000 */
.L_x_35:
        /* <DEDUP_REMOVED lines=11> */
.L_x_37:


//--------------------- .nv.global.init           --------------------------
	.section	.nv.global.init,"aw",@progbits
.nv.global.init:
	.type		$str,@object
	.size		$str,(.L_0 - $str)
$str:
        /*0000*/ 	.byte	0x25, 0x2e, 0x32, 0x66, 0x09, 0x00
.L_0:


//--------------------- .nv.shared.reserved.0     --------------------------
	.section	.nv.shared.reserved.0,"aw",@nobits
	.weak		__nv_reservedSMEM_offset_0_alias
	.size		__nv_reservedSMEM_offset_0_alias, 0, 64
	.other		__nv_reservedSMEM_offset_0_alias,@"STO_CUDA_RESERVED_SHARED STV_DEFAULT"
__nv_reservedSMEM_offset_0_alias:
	.zero		0
	.zero		64


//--------------------- .nv.constant0.vectorPrintKernel --------------------------
	.section	.nv.constant0.vectorPrintKernel,"a",@progbits
	.sectionflags	@""
	.align	4
.nv.constant0.vectorPrintKernel:
	.zero		912


//--------------------- .nv.constant0.vectorAddKernel --------------------------
	.section	.nv.constant0.vectorAddKernel,"a",@progbits
	.sectionflags	@""
	.align	4
.nv.constant0.vectorAddKernel:
	.zero		920


//--------------------- SYMBOLS --------------------------

	.type		.nv.reservedSmem.offset0,@object
	.size		.nv.reservedSmem.offset0,0x4
	.type		vprintf,@function
